//
// Generated by NVIDIA NVVM Compiler
//
// Compiler Build ID: CL-36424714
// Cuda compilation tools, release 13.0, V13.0.88
// Based on NVVM 20.0.0
//

.version 9.0
.target sm_100
.address_size 64

	// .globl	_Z11dot_productPiS_S_
// _ZZ11dot_productPiS_S_E4temp has been demoted

.visible .entry _Z11dot_productPiS_S_(
	.param .u64 .ptr .align 1 _Z11dot_productPiS_S__param_0,
	.param .u64 .ptr .align 1 _Z11dot_productPiS_S__param_1,
	.param .u64 .ptr .align 1 _Z11dot_productPiS_S__param_2
)
{
	.reg .pred 	%p<2>;
	.reg .b32 	%r<23>;
	.reg .b64 	%rd<10>;
	// demoted variable
	.shared .align 4 .b8 _ZZ11dot_productPiS_S_E4temp[32];
	ld.param.u64 	%rd2, [_Z11dot_productPiS_S__param_0];
	ld.param.u64 	%rd3, [_Z11dot_productPiS_S__param_1];
	ld.param.u64 	%rd1, [_Z11dot_productPiS_S__param_2];
	cvta.to.global.u64 	%rd4, %rd3;
	cvta.to.global.u64 	%rd5, %rd2;
	mov.u32 	%r1, %tid.x;
	mul.wide.u32 	%rd6, %r1, 4;
	add.s64 	%rd7, %rd5, %rd6;
	ld.global.u32 	%r2, [%rd7];
	add.s64 	%rd8, %rd4, %rd6;
	ld.global.u32 	%r3, [%rd8];
	mul.lo.s32 	%r4, %r3, %r2;
	shl.b32 	%r5, %r1, 2;
	mov.u32 	%r6, _ZZ11dot_productPiS_S_E4temp;
	add.s32 	%r7, %r6, %r5;
	st.shared.u32 	[%r7], %r4;
	bar.sync 	0;
	setp.ne.s32 	%p1, %r1, 0;
	@%p1 bra 	$L__BB0_2;
	cvta.to.global.u64 	%rd9, %rd1;
	ld.shared.u32 	%r8, [_ZZ11dot_productPiS_S_E4temp];
	ld.shared.u32 	%r9, [_ZZ11dot_productPiS_S_E4temp+4];
	add.s32 	%r10, %r9, %r8;
	ld.shared.u32 	%r11, [_ZZ11dot_productPiS_S_E4temp+8];
	add.s32 	%r12, %r11, %r10;
	ld.shared.u32 	%r13, [_ZZ11dot_productPiS_S_E4temp+12];
	add.s32 	%r14, %r13, %r12;
	ld.shared.u32 	%r15, [_ZZ11dot_productPiS_S_E4temp+16];
	add.s32 	%r16, %r15, %r14;
	ld.shared.u32 	%r17, [_ZZ11dot_productPiS_S_E4temp+20];
	add.s32 	%r18, %r17, %r16;
	ld.shared.u32 	%r19, [_ZZ11dot_productPiS_S_E4temp+24];
	add.s32 	%r20, %r19, %r18;
	ld.shared.u32 	%r21, [_ZZ11dot_productPiS_S_E4temp+28];
	add.s32 	%r22, %r21, %r20;
	st.global.u32 	[%rd9], %r22;
$L__BB0_2:
	ret;

}


// ===== COMPILED SASS (sm_100) =====

	.target	sm_100

	.elftype	@"ET_EXEC"


//--------------------- .note.nv.tkinfo           --------------------------
	.section	.note.nv.tkinfo,"",@"SHT_NOTE"
	.sectionflags	@"SHF_NOTE_NV_TKINFO"
	.tkinfo
        /*0018*/ 	.word	0x00000002
        /*0030*/ 	.string	""
        /*0030*/ 	.string	"ptxas"
        /*0030*/ 	.string	"Cuda compilation tools, release 13.0, V13.0.88"
        /*0030*/ 	.string	"Build cuda_13.0.r13.0/compiler.36424714_0"
        /*0030*/ 	.string	"-arch sm_100 -m 64 "



//--------------------- .note.nv.cuinfo           --------------------------
	.section	.note.nv.cuinfo,"",@"SHT_NOTE"
	.sectionflags	@"SHF_NOTE_NV_CUINFO"
        /*0018*/ 	.short	0x0002
        /*001a*/ 	.short	0x0064
        /*001c*/ 	.short	0x0082
	.zero		2


//--------------------- .nv.info                  --------------------------
	.section	.nv.info,"",@"SHT_CUDA_INFO"
	.align	4


	//----- nvinfo : EIATTR_REGCOUNT
	.align		4
        /*0000*/ 	.byte	0x04, 0x2f
        /*0002*/ 	.short	(.L_1 - .L_0)
	.align		4
.L_0:
        /*0004*/ 	.word	index@(_Z11dot_productPiS_S_)
        /*0008*/ 	.word	0x0000000e


	//----- nvinfo : EIATTR_FRAME_SIZE
	.align		4
.L_1:
        /*000c*/ 	.byte	0x04, 0x11
        /*000e*/ 	.short	(.L_3 - .L_2)
	.align		4
.L_2:
        /*0010*/ 	.word	index@(_Z11dot_productPiS_S_)
        /*0014*/ 	.word	0x00000000


	//----- nvinfo : EIATTR_MIN_STACK_SIZE
	.align		4
.L_3:
        /*0018*/ 	.byte	0x04, 0x12
        /*001a*/ 	.short	(.L_5 - .L_4)
	.align		4
.L_4:
        /*001c*/ 	.word	index@(_Z11dot_productPiS_S_)
        /*0020*/ 	.word	0x00000000
.L_5:


//--------------------- .nv.compat                --------------------------
	.section	.nv.compat,"",@"SHT_CUDA_COMPAT_INFO"
	.align	4
        /*0000*/ 	.byte	0x02, 0x09, 0x00, 0x00, 0x02, 0x02, 0x01, 0x00, 0x02, 0x05, 0x05, 0x00, 0x03, 0x07, 0x01, 0x01
        /*0010*/ 	.byte	0x02, 0x03, 0x00, 0x00, 0x02, 0x06, 0x01, 0x00, 0x04, 0x0b, 0x08, 0x00, 0x09, 0x00, 0x00, 0x00
        /*0020*/ 	.byte	0x00, 0x00, 0x00, 0x00


//--------------------- .nv.info._Z11dot_productPiS_S_ --------------------------
	.section	.nv.info._Z11dot_productPiS_S_,"",@"SHT_CUDA_INFO"
	.sectionflags	@""
	.align	4


	//----- nvinfo : EIATTR_CUDA_API_VERSION
	.align		4
        /*0000*/ 	.byte	0x04, 0x37
        /*0002*/ 	.short	(.L_7 - .L_6)
.L_6:
        /*0004*/ 	.word	0x00000082


	//----- nvinfo : EIATTR_KPARAM_INFO
	.align		4
.L_7:
        /*0008*/ 	.byte	0x04, 0x17
        /*000a*/ 	.short	(.L_9 - .L_8)
.L_8:
        /*000c*/ 	.word	0x00000000
        /*0010*/ 	.short	0x0002
        /*0012*/ 	.short	0x0010
        /*0014*/ 	.byte	0x00, 0xf5, 0x21, 0x00


	//----- nvinfo : EIATTR_KPARAM_INFO
	.align		4
.L_9:
        /*0018*/ 	.byte	0x04, 0x17
        /*001a*/ 	.short	(.L_11 - .L_10)
.L_10:
        /*001c*/ 	.word	0x00000000
        /*0020*/ 	.short	0x0001
        /*0022*/ 	.short	0x0008
        /*0024*/ 	.byte	0x00, 0xf5, 0x21, 0x00


	//----- nvinfo : EIATTR_KPARAM_INFO
	.align		4
.L_11:
        /*0028*/ 	.byte	0x04, 0x17
        /*002a*/ 	.short	(.L_13 - .L_12)
.L_12:
        /*002c*/ 	.word	0x00000000
        /*0030*/ 	.short	0x0000
        /*0032*/ 	.short	0x0000
        /*0034*/ 	.byte	0x00, 0xf5, 0x21, 0x00


	//----- nvinfo : EIATTR_SPARSE_MMA_MASK
	.align		4
.L_13:
        /*0038*/ 	.byte	0x03, 0x50
        /*003a*/ 	.short	0x0000


	//----- nvinfo : EIATTR_MAXREG_COUNT
	.align		4
        /*003c*/ 	.byte	0x03, 0x1b
        /*003e*/ 	.short	0x00ff


	//----- nvinfo : EIATTR_NUM_BARRIERS
	.align		4
        /*0040*/ 	.byte	0x02, 0x4c
        /*0042*/ 	.byte	0x01
	.zero		1


	//----- nvinfo : EIATTR_MERCURY_ISA_VERSION
	.align		4
        /*0044*/ 	.byte	0x03, 0x5f
        /*0046*/ 	.short	0x0101


	//----- nvinfo : EIATTR_VRC_CTA_INIT_COUNT
	.align		4
        /*0048*/ 	.byte	0x02, 0x4a
	.zero		1
	.zero		1


	//----- nvinfo : EIATTR_EXIT_INSTR_OFFSETS
	.align		4
        /*004c*/ 	.byte	0x04, 0x1c
        /*004e*/ 	.short	(.L_15 - .L_14)


	//   ....[0]....
.L_14:
        /*0050*/ 	.word	0x00000110


	//   ....[1]....
        /*0054*/ 	.word	0x000001a0


	//----- nvinfo : EIATTR_CBANK_PARAM_SIZE
	.align		4
.L_15:
        /*0058*/ 	.byte	0x03, 0x19
        /*005a*/ 	.short	0x0018


	//----- nvinfo : EIATTR_PARAM_CBANK
	.align		4
        /*005c*/ 	.byte	0x04, 0x0a
        /*005e*/ 	.short	(.L_17 - .L_16)
	.align		4
.L_16:
        /*0060*/ 	.word	index@(.nv.constant0._Z11dot_productPiS_S_)
        /*0064*/ 	.short	0x0380
        /*0066*/ 	.short	0x0018


	//----- nvinfo : EIATTR_SW_WAR
	.align		4
.L_17:
        /*0068*/ 	.byte	0x04, 0x36
        /*006a*/ 	.short	(.L_19 - .L_18)
.L_18:
        /*006c*/ 	.word	0x00000008
.L_19:


//--------------------- .nv.callgraph             --------------------------
	.section	.nv.callgraph,"",@"SHT_CUDA_CALLGRAPH"
	.align	4
	.sectionentsize	8
	.align		4
        /*0000*/ 	.word	0x00000000
	.align		4
        /*0004*/ 	.word	0xffffffff
	.align		4
        /*0008*/ 	.word	0x00000000
	.align		4
        /*000c*/ 	.word	0xfffffffe
	.align		4
        /*0010*/ 	.word	0x00000000
	.align		4
        /*0014*/ 	.word	0xfffffffd
	.align		4
        /*0018*/ 	.word	0x00000000
	.align		4
        /*001c*/ 	.word	0xfffffffc


//--------------------- .text._Z11dot_productPiS_S_ --------------------------
	.section	.text._Z11dot_productPiS_S_,"ax",@progbits
	.align	128
        .global         _Z11dot_productPiS_S_
        .type           _Z11dot_productPiS_S_,@function
        .size           _Z11dot_productPiS_S_,(.L_x_1 - _Z11dot_productPiS_S_)
        .other          _Z11dot_productPiS_S_,@"STO_CUDA_ENTRY STV_DEFAULT"
_Z11dot_productPiS_S_:
.text._Z11dot_productPiS_S_:
[----:B------:R-:W-:Y:S01]  /*0000*/  LDC R1, c[0x0][0x37c] ;  /* 0x0000df00ff017b82 */ /* 0x000fe20000000800 */
[----:B------:R-:W0:Y:S07]  /*0010*/  S2R R7, SR_TID.X ;  /* 0x0000000000077919 */ /* 0x000e2e0000002100 */
[----:B------:R-:W0:Y:S01]  /*0020*/  LDC.64 R2, c[0x0][0x380] ;  /* 0x0000e000ff027b82 */ /* 0x000e220000000a00 */
[----:B------:R-:W1:Y:S07]  /*0030*/  LDCU.64 UR6, c[0x0][0x358] ;  /* 0x00006b00ff0677ac */ /* 0x000e6e0008000a00 */
[----:B------:R-:W2:Y:S01]  /*0040*/  LDC.64 R4, c[0x0][0x388] ;  /* 0x0000e200ff047b82 */ /* 0x000ea20000000a00 */
[----:B0-----:R-:W-:-:S04]  /*0050*/  IMAD.WIDE.U32 R2, R7, 0x4, R2 ;  /* 0x0000000407027825 */ /* 0x001fc800078e0002 */
[C---:B--2---:R-:W-:Y:S02]  /*0060*/  IMAD.WIDE.U32 R4, R7.reuse, 0x4, R4 ;  /* 0x0000000407047825 */ /* 0x044fe400078e0004 */
[----:B-1----:R-:W2:Y:S04]  /*0070*/  LDG.E R2, desc[UR6][R2.64] ;  /* 0x0000000602027981 */ /* 0x002ea8000c1e1900 */
[----:B------:R-:W2:Y:S01]  /*0080*/  LDG.E R5, desc[UR6][R4.64] ;  /* 0x0000000604057981 */ /* 0x000ea2000c1e1900 */
[----:B------:R-:W0:Y:S01]  /*0090*/  S2UR UR5, SR_CgaCtaId ;  /* 0x00000000000579c3 */ /* 0x000e220000008800 */
[----:B------:R-:W-:Y:S01]  /*00a0*/  UMOV UR4, 0x400 ;  /* 0x0000040000047882 */ /* 0x000fe20000000000 */
[----:B------:R-:W-:Y:S01]  /*00b0*/  ISETP.NE.AND P0, PT, R7, RZ, PT ;  /* 0x000000ff0700720c */ /* 0x000fe20003f05270 */
[----:B0-----:R-:W-:-:S06]  /*00c0*/  ULEA UR4, UR5, UR4, 0x18 ;  /* 0x0000000405047291 */ /* 0x001fcc000f8ec0ff */
[----:B------:R-:W-:Y:S01]  /*00d0*/  LEA R7, R7, UR4, 0x2 ;  /* 0x0000000407077c11 */ /* 0x000fe2000f8e10ff */
[----:B--2---:R-:W-:-:S05]  /*00e0*/  IMAD R0, R2, R5, RZ ;  /* 0x0000000502007224 */ /* 0x004fca00078e02ff */
[----:B------:R0:W-:Y:S01]  /*00f0*/  STS [R7], R0 ;  /* 0x0000000007007388 */ /* 0x0001e20000000800 */
[----:B------:R-:W-:Y:S06]  /*0100*/  BAR.SYNC.DEFER_BLOCKING 0x0 ;  /* 0x0000000000007b1d */ /* 0x000fec0000010000 */
[----:B------:R-:W-:Y:S05]  /*0110*/  @P0 EXIT ;  /* 0x000000000000094d */ /* 0x000fea0003800000 */
[----:B0-----:R-:W0:Y:S01]  /*0120*/  LDS.128 R4, [UR4] ;  /* 0x00000004ff047984 */ /* 0x001e220008000c00 */
[----:B------:R-:W1:Y:S03]  /*0130*/  LDC.64 R2, c[0x0][0x390] ;  /* 0x0000e400ff027b82 */ /* 0x000e660000000a00 */
[----:B------:R-:W2:Y:S01]  /*0140*/  LDS.128 R8, [UR4+0x10] ;  /* 0x00001004ff087984 */ /* 0x000ea20008000c00 */
[----:B0-----:R-:W-:-:S04]  /*0150*/  IADD3 R4, PT, PT, R6, R5, R4 ;  /* 0x0000000506047210 */ /* 0x001fc80007ffe004 */
[----:B--2---:R-:W-:-:S04]  /*0160*/  IADD3 R4, PT, PT, R8, R7, R4 ;  /* 0x0000000708047210 */ /* 0x004fc80007ffe004 */
[----:B------:R-:W-:-:S05]  /*0170*/  IADD3 R4, PT, PT, R10, R9, R4 ;  /* 0x000000090a047210 */ /* 0x000fca0007ffe004 */
[----:B------:R-:W-:-:S05]  /*0180*/  IMAD.IADD R11, R4, 0x1, R11 ;  /* 0x00000001040b7824 */ /* 0x000fca00078e020b */
[----:B-1----:R-:W-:Y:S01]  /*0190*/  STG.E desc[UR6][R2.64], R11 ;  /* 0x0000000b02007986 */ /* 0x002fe2000c101906 */
[----:B------:R-:W-:Y:S05]  /*01a0*/  EXIT ;  /* 0x000000000000794d */ /* 0x000fea0003800000 */
.L_x_0:
[----:B------:R-:W-:-:S00]  /*01b0*/  BRA `(.L_x_0) ;  /* 0xfffffffc00fc7947 */ /* 0x000fc0000383ffff */
[----:B------:R-:W-:-:S00]  /*01c0*/  NOP ;  /* 0x0000000000007918 */ /* 0x000fc00000000000 */
        /* <DEDUP_REMOVED lines=11> */
.L_x_1:


//--------------------- .nv.shared._Z11dot_productPiS_S_ --------------------------
	.section	.nv.shared._Z11dot_productPiS_S_,"aw",@nobits
	.sectionflags	@""
	.align	4
.nv.shared._Z11dot_productPiS_S_:
	.zero		1056


//--------------------- .nv.shared.reserved.0     --------------------------
	.section	.nv.shared.reserved.0,"aw",@nobits
	.weak		__nv_reservedSMEM_offset_0_alias
	.size		__nv_reservedSMEM_offset_0_alias, 0, 64
	.other		__nv_reservedSMEM_offset_0_alias,@"STO_CUDA_RESERVED_SHARED STV_DEFAULT"
__nv_reservedSMEM_offset_0_alias:
	.zero		0
	.zero		64


//--------------------- .nv.constant0._Z11dot_productPiS_S_ --------------------------
	.section	.nv.constant0._Z11dot_productPiS_S_,"a",@progbits
	.sectionflags	@""
	.align	4
.nv.constant0._Z11dot_productPiS_S_:
	.zero		920


//--------------------- SYMBOLS --------------------------

	.type		.nv.reservedSmem.offset0,@object
	.size		.nv.reservedSmem.offset0,0x4
	.type		.nv.reservedSmem.cap,@object
	.size		.nv.reservedSmem.cap,0x4
